//
// Generated by NVIDIA NVVM Compiler
//
// Compiler Build ID: CL-36424714
// Cuda compilation tools, release 13.0, V13.0.88
// Based on NVVM 20.0.0
//

.version 9.0
.target sm_100
.address_size 64

	// .globl	_Z9matrixMulPiS_S_i

.visible .entry _Z9matrixMulPiS_S_i(
	.param .u64 .ptr .align 1 _Z9matrixMulPiS_S_i_param_0,
	.param .u64 .ptr .align 1 _Z9matrixMulPiS_S_i_param_1,
	.param .u64 .ptr .align 1 _Z9matrixMulPiS_S_i_param_2,
	.param .u32 _Z9matrixMulPiS_S_i_param_3
)
{
	.reg .pred 	%p<10>;
	.reg .b32 	%r<144>;
	.reg .b64 	%rd<79>;

	ld.param.u64 	%rd11, [_Z9matrixMulPiS_S_i_param_0];
	ld.param.u64 	%rd12, [_Z9matrixMulPiS_S_i_param_1];
	ld.param.u32 	%r54, [_Z9matrixMulPiS_S_i_param_3];
	cvta.to.global.u64 	%rd1, %rd12;
	cvta.to.global.u64 	%rd2, %rd11;
	mov.u32 	%r1, %ctaid.y;
	mov.u32 	%r2, %ntid.y;
	mul.lo.s32 	%r3, %r1, %r2;
	mov.u32 	%r4, %tid.y;
	add.s32 	%r5, %r3, %r4;
	mov.u32 	%r55, %ctaid.x;
	mov.u32 	%r56, %ntid.x;
	mov.u32 	%r57, %tid.x;
	mad.lo.s32 	%r6, %r55, %r56, %r57;
	max.s32 	%r58, %r5, %r6;
	setp.ge.s32 	%p1, %r58, %r54;
	@%p1 bra 	$L__BB0_13;
	and.b32  	%r7, %r54, 7;
	setp.lt.u32 	%p2, %r54, 8;
	mov.b32 	%r138, 0;
	mov.u32 	%r143, %r138;
	@%p2 bra 	$L__BB0_4;
	and.b32  	%r62, %r54, 2147483640;
	neg.s32 	%r132, %r62;
	shl.b32 	%r9, %r54, 3;
	mul.wide.s32 	%rd13, %r54, 8;
	add.s64 	%rd3, %rd1, %rd13;
	mul.wide.s32 	%rd14, %r54, 12;
	add.s64 	%rd4, %rd1, %rd14;
	mul.wide.s32 	%rd15, %r54, 16;
	add.s64 	%rd5, %rd1, %rd15;
	mul.wide.s32 	%rd16, %r54, 20;
	add.s64 	%rd6, %rd1, %rd16;
	add.s32 	%r63, %r4, %r54;
	add.s32 	%r130, %r63, %r3;
	shl.b32 	%r64, %r54, 1;
	add.s32 	%r129, %r5, %r64;
	mad.lo.s32 	%r128, %r54, 3, %r5;
	shl.b32 	%r65, %r54, 2;
	add.s32 	%r127, %r5, %r65;
	mad.lo.s32 	%r126, %r54, 5, %r5;
	mad.lo.s32 	%r125, %r54, 6, %r5;
	mad.lo.s32 	%r124, %r54, 7, %r5;
	mul.wide.u32 	%rd17, %r2, %r1;
	cvt.u64.u32 	%rd18, %r4;
	add.s64 	%rd19, %rd17, %rd18;
	shl.b64 	%rd20, %rd19, 2;
	add.s64 	%rd78, %rd2, %rd20;
	mov.b32 	%r143, 0;
	mov.u32 	%r131, %r6;
$L__BB0_3:
	.pragma "nounroll";
	and.b32  	%r138, %r54, 2147483640;
	mul.wide.s32 	%rd21, %r131, 4;
	mul.wide.s32 	%rd22, %r54, 4;
	add.s64 	%rd23, %rd1, %rd21;
	add.s64 	%rd24, %rd23, %rd22;
	add.s64 	%rd25, %rd3, %rd21;
	add.s64 	%rd26, %rd4, %rd21;
	add.s64 	%rd27, %rd5, %rd21;
	add.s64 	%rd28, %rd6, %rd21;
	mul.wide.s32 	%rd29, %r54, 24;
	add.s64 	%rd30, %rd23, %rd29;
	mul.wide.s32 	%rd31, %r54, 28;
	add.s64 	%rd32, %rd23, %rd31;
	ld.global.u32 	%r66, [%rd78];
	ld.global.u32 	%r67, [%rd23];
	mad.lo.s32 	%r68, %r67, %r66, %r143;
	mul.wide.u32 	%rd33, %r130, 4;
	add.s64 	%rd34, %rd2, %rd33;
	ld.global.u32 	%r69, [%rd34];
	ld.global.u32 	%r70, [%rd24];
	mad.lo.s32 	%r71, %r70, %r69, %r68;
	mul.wide.u32 	%rd35, %r129, 4;
	add.s64 	%rd36, %rd2, %rd35;
	ld.global.u32 	%r72, [%rd36];
	ld.global.u32 	%r73, [%rd25];
	mad.lo.s32 	%r74, %r73, %r72, %r71;
	mul.wide.u32 	%rd37, %r128, 4;
	add.s64 	%rd38, %rd2, %rd37;
	ld.global.u32 	%r75, [%rd38];
	ld.global.u32 	%r76, [%rd26];
	mad.lo.s32 	%r77, %r76, %r75, %r74;
	mul.wide.u32 	%rd39, %r127, 4;
	add.s64 	%rd40, %rd2, %rd39;
	ld.global.u32 	%r78, [%rd40];
	ld.global.u32 	%r79, [%rd27];
	mad.lo.s32 	%r80, %r79, %r78, %r77;
	mul.wide.u32 	%rd41, %r126, 4;
	add.s64 	%rd42, %rd2, %rd41;
	ld.global.u32 	%r81, [%rd42];
	ld.global.u32 	%r82, [%rd28];
	mad.lo.s32 	%r83, %r82, %r81, %r80;
	mul.wide.u32 	%rd43, %r125, 4;
	add.s64 	%rd44, %rd2, %rd43;
	ld.global.u32 	%r84, [%rd44];
	ld.global.u32 	%r85, [%rd30];
	mad.lo.s32 	%r86, %r85, %r84, %r83;
	mul.wide.u32 	%rd45, %r124, 4;
	add.s64 	%rd46, %rd2, %rd45;
	ld.global.u32 	%r87, [%rd46];
	ld.global.u32 	%r88, [%rd32];
	mad.lo.s32 	%r143, %r88, %r87, %r86;
	add.s32 	%r132, %r132, 8;
	add.s32 	%r131, %r131, %r9;
	add.s32 	%r130, %r130, %r9;
	add.s32 	%r129, %r129, %r9;
	add.s32 	%r128, %r128, %r9;
	add.s32 	%r127, %r127, %r9;
	add.s32 	%r126, %r126, %r9;
	add.s32 	%r125, %r125, %r9;
	add.s32 	%r124, %r124, %r9;
	mul.wide.u32 	%rd47, %r9, 4;
	add.s64 	%rd78, %rd78, %rd47;
	setp.ne.s32 	%p3, %r132, 0;
	@%p3 bra 	$L__BB0_3;
$L__BB0_4:
	setp.eq.s32 	%p4, %r7, 0;
	@%p4 bra 	$L__BB0_12;
	and.b32  	%r41, %r54, 3;
	setp.lt.u32 	%p5, %r7, 4;
	@%p5 bra 	$L__BB0_7;
	mul.lo.s32 	%r90, %r138, %r54;
	add.s32 	%r91, %r90, %r5;
	mul.wide.u32 	%rd48, %r91, 4;
	add.s64 	%rd49, %rd2, %rd48;
	ld.global.u32 	%r92, [%rd49];
	add.s32 	%r93, %r90, %r6;
	mul.wide.s32 	%rd50, %r93, 4;
	add.s64 	%rd51, %rd1, %rd50;
	ld.global.u32 	%r94, [%rd51];
	mad.lo.s32 	%r95, %r94, %r92, %r143;
	add.s32 	%r96, %r91, %r54;
	mul.wide.u32 	%rd52, %r96, 4;
	add.s64 	%rd53, %rd2, %rd52;
	ld.global.u32 	%r97, [%rd53];
	mul.wide.s32 	%rd54, %r54, 4;
	add.s64 	%rd55, %rd51, %rd54;
	ld.global.u32 	%r98, [%rd55];
	mad.lo.s32 	%r99, %r98, %r97, %r95;
	add.s32 	%r100, %r96, %r54;
	mul.wide.u32 	%rd56, %r100, 4;
	add.s64 	%rd57, %rd2, %rd56;
	ld.global.u32 	%r101, [%rd57];
	add.s64 	%rd58, %rd55, %rd54;
	ld.global.u32 	%r102, [%rd58];
	mad.lo.s32 	%r103, %r102, %r101, %r99;
	add.s32 	%r104, %r100, %r54;
	mul.wide.u32 	%rd59, %r104, 4;
	add.s64 	%rd60, %rd2, %rd59;
	ld.global.u32 	%r105, [%rd60];
	add.s64 	%rd61, %rd58, %rd54;
	ld.global.u32 	%r106, [%rd61];
	mad.lo.s32 	%r143, %r106, %r105, %r103;
	add.s32 	%r138, %r138, 4;
$L__BB0_7:
	setp.eq.s32 	%p6, %r41, 0;
	@%p6 bra 	$L__BB0_12;
	setp.eq.s32 	%p7, %r41, 1;
	@%p7 bra 	$L__BB0_10;
	mul.lo.s32 	%r108, %r138, %r54;
	add.s32 	%r109, %r108, %r5;
	mul.wide.u32 	%rd62, %r109, 4;
	add.s64 	%rd63, %rd2, %rd62;
	ld.global.u32 	%r110, [%rd63];
	add.s32 	%r111, %r108, %r6;
	mul.wide.s32 	%rd64, %r111, 4;
	add.s64 	%rd65, %rd1, %rd64;
	ld.global.u32 	%r112, [%rd65];
	mad.lo.s32 	%r113, %r112, %r110, %r143;
	add.s32 	%r114, %r109, %r54;
	mul.wide.u32 	%rd66, %r114, 4;
	add.s64 	%rd67, %rd2, %rd66;
	ld.global.u32 	%r115, [%rd67];
	mul.wide.s32 	%rd68, %r54, 4;
	add.s64 	%rd69, %rd65, %rd68;
	ld.global.u32 	%r116, [%rd69];
	mad.lo.s32 	%r143, %r116, %r115, %r113;
	add.s32 	%r138, %r138, 2;
$L__BB0_10:
	and.b32  	%r117, %r54, 1;
	setp.eq.b32 	%p8, %r117, 1;
	not.pred 	%p9, %p8;
	@%p9 bra 	$L__BB0_12;
	mul.lo.s32 	%r118, %r138, %r54;
	add.s32 	%r119, %r118, %r5;
	mul.wide.u32 	%rd70, %r119, 4;
	add.s64 	%rd71, %rd2, %rd70;
	ld.global.u32 	%r120, [%rd71];
	add.s32 	%r121, %r118, %r6;
	mul.wide.s32 	%rd72, %r121, 4;
	add.s64 	%rd73, %rd1, %rd72;
	ld.global.u32 	%r122, [%rd73];
	mad.lo.s32 	%r143, %r122, %r120, %r143;
$L__BB0_12:
	ld.param.u64 	%rd77, [_Z9matrixMulPiS_S_i_param_2];
	mad.lo.s32 	%r123, %r54, %r5, %r6;
	cvta.to.global.u64 	%rd74, %rd77;
	mul.wide.s32 	%rd75, %r123, 4;
	add.s64 	%rd76, %rd74, %rd75;
	st.global.u32 	[%rd76], %r143;
$L__BB0_13:
	ret;

}


// ===== COMPILED SASS (sm_100) =====

	.target	sm_100

	.elftype	@"ET_EXEC"


//--------------------- .note.nv.tkinfo           --------------------------
	.section	.note.nv.tkinfo,"",@"SHT_NOTE"
	.sectionflags	@"SHF_NOTE_NV_TKINFO"
	.tkinfo
        /*0018*/ 	.word	0x00000002
        /*0030*/ 	.string	""
        /*0030*/ 	.string	"ptxas"
        /*0030*/ 	.string	"Cuda compilation tools, release 13.0, V13.0.88"
        /*0030*/ 	.string	"Build cuda_13.0.r13.0/compiler.36424714_0"
        /*0030*/ 	.string	"-arch sm_100 -m 64 "



//--------------------- .note.nv.cuinfo           --------------------------
	.section	.note.nv.cuinfo,"",@"SHT_NOTE"
	.sectionflags	@"SHF_NOTE_NV_CUINFO"
        /*0018*/ 	.short	0x0002
        /*001a*/ 	.short	0x0064
        /*001c*/ 	.short	0x0082
	.zero		2


//--------------------- .nv.info                  --------------------------
	.section	.nv.info,"",@"SHT_CUDA_INFO"
	.align	4


	//----- nvinfo : EIATTR_REGCOUNT
	.align		4
        /*0000*/ 	.byte	0x04, 0x2f
        /*0002*/ 	.short	(.L_1 - .L_0)
	.align		4
.L_0:
        /*0004*/ 	.word	index@(_Z9matrixMulPiS_S_i)
        /*0008*/ 	.word	0x00000020


	//----- nvinfo : EIATTR_FRAME_SIZE
	.align		4
.L_1:
        /*000c*/ 	.byte	0x04, 0x11
        /*000e*/ 	.short	(.L_3 - .L_2)
	.align		4
.L_2:
        /*0010*/ 	.word	index@(_Z9matrixMulPiS_S_i)
        /*0014*/ 	.word	0x00000000


	//----- nvinfo : EIATTR_MIN_STACK_SIZE
	.align		4
.L_3:
        /*0018*/ 	.byte	0x04, 0x12
        /*001a*/ 	.short	(.L_5 - .L_4)
	.align		4
.L_4:
        /*001c*/ 	.word	index@(_Z9matrixMulPiS_S_i)
        /*0020*/ 	.word	0x00000000
.L_5:


//--------------------- .nv.compat                --------------------------
	.section	.nv.compat,"",@"SHT_CUDA_COMPAT_INFO"
	.align	4
        /*0000*/ 	.byte	0x02, 0x09, 0x00, 0x00, 0x02, 0x02, 0x01, 0x00, 0x02, 0x05, 0x05, 0x00, 0x03, 0x07, 0x01, 0x01
        /*0010*/ 	.byte	0x02, 0x03, 0x00, 0x00, 0x02, 0x06, 0x01, 0x00, 0x04, 0x0b, 0x08, 0x00, 0x09, 0x00, 0x00, 0x00
        /*0020*/ 	.byte	0x00, 0x00, 0x00, 0x00


//--------------------- .nv.info._Z9matrixMulPiS_S_i --------------------------
	.section	.nv.info._Z9matrixMulPiS_S_i,"",@"SHT_CUDA_INFO"
	.sectionflags	@""
	.align	4


	//----- nvinfo : EIATTR_CUDA_API_VERSION
	.align		4
        /*0000*/ 	.byte	0x04, 0x37
        /*0002*/ 	.short	(.L_7 - .L_6)
.L_6:
        /*0004*/ 	.word	0x00000082


	//----- nvinfo : EIATTR_KPARAM_INFO
	.align		4
.L_7:
        /*0008*/ 	.byte	0x04, 0x17
        /*000a*/ 	.short	(.L_9 - .L_8)
.L_8:
        /*000c*/ 	.word	0x00000000
        /*0010*/ 	.short	0x0003
        /*0012*/ 	.short	0x0018
        /*0014*/ 	.byte	0x00, 0xf0, 0x11, 0x00


	//----- nvinfo : EIATTR_KPARAM_INFO
	.align		4
.L_9:
        /*0018*/ 	.byte	0x04, 0x17
        /*001a*/ 	.short	(.L_11 - .L_10)
.L_10:
        /*001c*/ 	.word	0x00000000
        /*0020*/ 	.short	0x0002
        /*0022*/ 	.short	0x0010
        /*0024*/ 	.byte	0x00, 0xf5, 0x21, 0x00


	//----- nvinfo : EIATTR_KPARAM_INFO
	.align		4
.L_11:
        /*0028*/ 	.byte	0x04, 0x17
        /*002a*/ 	.short	(.L_13 - .L_12)
.L_12:
        /*002c*/ 	.word	0x00000000
        /*0030*/ 	.short	0x0001
        /*0032*/ 	.short	0x0008
        /*0034*/ 	.byte	0x00, 0xf5, 0x21, 0x00


	//----- nvinfo : EIATTR_KPARAM_INFO
	.align		4
.L_13:
        /*0038*/ 	.byte	0x04, 0x17
        /*003a*/ 	.short	(.L_15 - .L_14)
.L_14:
        /*003c*/ 	.word	0x00000000
        /*0040*/ 	.short	0x0000
        /*0042*/ 	.short	0x0000
        /*0044*/ 	.byte	0x00, 0xf5, 0x21, 0x00


	//----- nvinfo : EIATTR_SPARSE_MMA_MASK
	.align		4
.L_15:
        /*0048*/ 	.byte	0x03, 0x50
        /*004a*/ 	.short	0x0000


	//----- nvinfo : EIATTR_MAXREG_COUNT
	.align		4
        /*004c*/ 	.byte	0x03, 0x1b
        /*004e*/ 	.short	0x00ff


	//----- nvinfo : EIATTR_MERCURY_ISA_VERSION
	.align		4
        /*0050*/ 	.byte	0x03, 0x5f
        /*0052*/ 	.short	0x0101


	//----- nvinfo : EIATTR_VRC_CTA_INIT_COUNT
	.align		4
        /*0054*/ 	.byte	0x02, 0x4a
	.zero		1
	.zero		1


	//----- nvinfo : EIATTR_EXIT_INSTR_OFFSETS
	.align		4
        /*0058*/ 	.byte	0x04, 0x1c
        /*005a*/ 	.short	(.L_17 - .L_16)


	//   ....[0]....
.L_16:
        /*005c*/ 	.word	0x000000d0


	//   ....[1]....
        /*0060*/ 	.word	0x00000a20


	//----- nvinfo : EIATTR_CBANK_PARAM_SIZE
	.align		4
.L_17:
        /*0064*/ 	.byte	0x03, 0x19
        /*0066*/ 	.short	0x001c


	//----- nvinfo : EIATTR_PARAM_CBANK
	.align		4
        /*0068*/ 	.byte	0x04, 0x0a
        /*006a*/ 	.short	(.L_19 - .L_18)
	.align		4
.L_18:
        /*006c*/ 	.word	index@(.nv.constant0._Z9matrixMulPiS_S_i)
        /*0070*/ 	.short	0x0380
        /*0072*/ 	.short	0x001c


	//----- nvinfo : EIATTR_SW_WAR
	.align		4
.L_19:
        /*0074*/ 	.byte	0x04, 0x36
        /*0076*/ 	.short	(.L_21 - .L_20)
.L_20:
        /*0078*/ 	.word	0x00000008
.L_21:


//--------------------- .nv.callgraph             --------------------------
	.section	.nv.callgraph,"",@"SHT_CUDA_CALLGRAPH"
	.align	4
	.sectionentsize	8
	.align		4
        /*0000*/ 	.word	0x00000000
	.align		4
        /*0004*/ 	.word	0xffffffff
	.align		4
        /*0008*/ 	.word	0x00000000
	.align		4
        /*000c*/ 	.word	0xfffffffe
	.align		4
        /*0010*/ 	.word	0x00000000
	.align		4
        /*0014*/ 	.word	0xfffffffd
	.align		4
        /*0018*/ 	.word	0x00000000
	.align		4
        /*001c*/ 	.word	0xfffffffc


//--------------------- .text._Z9matrixMulPiS_S_i --------------------------
	.section	.text._Z9matrixMulPiS_S_i,"ax",@progbits
	.align	128
        .global         _Z9matrixMulPiS_S_i
        .type           _Z9matrixMulPiS_S_i,@function
        .size           _Z9matrixMulPiS_S_i,(.L_x_5 - _Z9matrixMulPiS_S_i)
        .other          _Z9matrixMulPiS_S_i,@"STO_CUDA_ENTRY STV_DEFAULT"
_Z9matrixMulPiS_S_i:
.text._Z9matrixMulPiS_S_i:
[----:B------:R-:W-:Y:S01]  /*0000*/  LDC R1, c[0x0][0x37c] ;  /* 0x0000df00ff017b82 */ /* 0x000fe20000000800 */
[----:B------:R-:W0:Y:S07]  /*0010*/  S2R R3, SR_TID.X ;  /* 0x0000000000037919 */ /* 0x000e2e0000002100 */
[----:B------:R-:W1:Y:S01]  /*0020*/  S2UR UR4, SR_CTAID.Y ;  /* 0x00000000000479c3 */ /* 0x000e620000002600 */
[----:B------:R-:W2:Y:S07]  /*0030*/  S2R R24, SR_TID.Y ;  /* 0x0000000000187919 */ /* 0x000eae0000002200 */
[----:B------:R-:W1:Y:S08]  /*0040*/  LDC R9, c[0x0][0x364] ;  /* 0x0000d900ff097b82 */ /* 0x000e700000000800 */
[----:B------:R-:W0:Y:S08]  /*0050*/  S2UR UR5, SR_CTAID.X ;  /* 0x00000000000579c3 */ /* 0x000e300000002500 */
[----:B------:R-:W0:Y:S08]  /*0060*/  LDC R2, c[0x0][0x360] ;  /* 0x0000d800ff027b82 */ /* 0x000e300000000800 */
[----:B------:R-:W3:Y:S01]  /*0070*/  LDC R0, c[0x0][0x398] ;  /* 0x0000e600ff007b82 */ /* 0x000ee20000000800 */
[----:B-1----:R-:W-:-:S02]  /*0080*/  IMAD R7, R9, UR4, RZ ;  /* 0x0000000409077c24 */ /* 0x002fc4000f8e02ff */
[----:B0-----:R-:W-:-:S03]  /*0090*/  IMAD R2, R2, UR5, R3 ;  /* 0x0000000502027c24 */ /* 0x001fc6000f8e0203 */
[----:B--2---:R-:W-:-:S04]  /*00a0*/  IADD3 R3, PT, PT, R7, R24, RZ ;  /* 0x0000001807037210 */ /* 0x004fc80007ffe0ff */
[----:B------:R-:W-:-:S04]  /*00b0*/  VIMNMX R5, PT, PT, R3, R2, !PT ;  /* 0x0000000203057248 */ /* 0x000fc80007fe0100 */
[----:B---3--:R-:W-:-:S13]  /*00c0*/  ISETP.GE.AND P0, PT, R5, R0, PT ;  /* 0x000000000500720c */ /* 0x008fda0003f06270 */
[----:B------:R-:W-:Y:S05]  /*00d0*/  @P0 EXIT ;  /* 0x000000000000094d */ /* 0x000fea0003800000 */
[----:B------:R-:W-:Y:S01]  /*00e0*/  ISETP.GE.U32.AND P0, PT, R0, 0x8, PT ;  /* 0x000000080000780c */ /* 0x000fe20003f06070 */
[----:B------:R-:W0:Y:S01]  /*00f0*/  LDCU.64 UR6, c[0x0][0x358] ;  /* 0x00006b00ff0677ac */ /* 0x000e220008000a00 */
[----:B------:R-:W-:Y:S01]  /*0100*/  HFMA2 R5, -RZ, RZ, 0, 0 ;  /* 0x00000000ff057431 */ /* 0x000fe200000001ff */
[----:B------:R-:W-:-:S10]  /*0110*/  MOV R26, RZ ;  /* 0x000000ff001a7202 */ /* 0x000fd40000000f00 */
[----:B------:R-:W-:Y:S05]  /*0120*/  @!P0 BRA `(.L_x_0) ;  /* 0x00000004002c8947 */ /* 0x000fea0003800000 */
[----:B------:R-:W1:Y:S01]  /*0130*/  LDCU.64 UR8, c[0x0][0x380] ;  /* 0x00007000ff0877ac */ /* 0x000e620008000a00 */
[----:B------:R-:W2:Y:S01]  /*0140*/  LDC.64 R10, c[0x0][0x388] ;  /* 0x0000e200ff0a7b82 */ /* 0x000ea20000000a00 */
[----:B------:R-:W-:Y:S01]  /*0150*/  MOV R25, RZ ;  /* 0x000000ff00197202 */ /* 0x000fe20000000f00 */
[C-C-:B------:R-:W-:Y:S01]  /*0160*/  IMAD R8, R0.reuse, 0x3, R3.reuse ;  /* 0x0000000300087824 */ /* 0x140fe200078e0203 */
[CC--:B------:R-:W-:Y:S01]  /*0170*/  LEA R6, R0.reuse, R3.reuse, 0x1 ;  /* 0x0000000300067211 */ /* 0x0c0fe200078e08ff */
[C---:B------:R-:W-:Y:S01]  /*0180*/  IMAD R20, R0.reuse, 0x5, R3 ;  /* 0x0000000500147824 */ /* 0x040fe200078e0203 */
[----:B------:R-:W-:Y:S01]  /*0190*/  MOV R26, RZ ;  /* 0x000000ff001a7202 */ /* 0x000fe20000000f00 */
[----:B------:R-:W-:Y:S01]  /*01a0*/  IMAD.WIDE.U32 R4, R9, UR4, R24 ;  /* 0x0000000409047c25 */ /* 0x000fe2000f8e0018 */
[----:B------:R-:W-:Y:S02]  /*01b0*/  IADD3 R24, PT, PT, R7, R0, R24 ;  /* 0x0000000007187210 */ /* 0x000fe40007ffe018 */
[C---:B------:R-:W-:Y:S01]  /*01c0*/  LOP3.LUT R7, R0.reuse, 0x7ffffff8, RZ, 0xc0, !PT ;  /* 0x7ffffff800077812 */ /* 0x040fe200078ec0ff */
[C-C-:B------:R-:W-:Y:S01]  /*01d0*/  IMAD R21, R0.reuse, 0x6, R3.reuse ;  /* 0x0000000600157824 */ /* 0x140fe200078e0203 */
[C---:B------:R-:W-:Y:S01]  /*01e0*/  LEA R9, R0.reuse, R3, 0x2 ;  /* 0x0000000300097211 */ /* 0x040fe200078e10ff */
[----:B------:R-:W-:Y:S01]  /*01f0*/  IMAD R22, R0, 0x7, R3 ;  /* 0x0000000700167824 */ /* 0x000fe200078e0203 */
[----:B------:R-:W-:-:S02]  /*0200*/  MOV R23, R2 ;  /* 0x0000000200177202 */ /* 0x000fc40000000f00 */
[----:B------:R-:W-:Y:S02]  /*0210*/  IADD3 R7, PT, PT, -R7, RZ, RZ ;  /* 0x000000ff07077210 */ /* 0x000fe40007ffe1ff */
[----:B-1----:R-:W-:-:S04]  /*0220*/  LEA R14, P0, R4, UR8, 0x2 ;  /* 0x00000008040e7c11 */ /* 0x002fc8000f8010ff */
[----:B------:R-:W-:-:S09]  /*0230*/  LEA.HI.X R15, R4, UR9, R5, 0x2, P0 ;  /* 0x00000009040f7c11 */ /* 0x000fd200080f1405 */
.L_x_1:
[----:B--2---:R-:W-:Y:S01]  /*0240*/  IMAD.WIDE R12, R23, 0x4, R10 ;  /* 0x00000004170c7825 */ /* 0x004fe200078e020a */
[----:B0-----:R-:W2:Y:S01]  /*0250*/  LDG.E R5, desc[UR6][R14.64] ;  /* 0x000000060e057981 */ /* 0x001ea2000c1e1900 */
[----:B------:R-:W0:Y:S03]  /*0260*/  LDC.64 R16, c[0x0][0x380] ;  /* 0x0000e000ff107b82 */ /* 0x000e260000000a00 */
[----:B------:R-:W2:Y:S01]  /*0270*/  LDG.E R4, desc[UR6][R12.64] ;  /* 0x000000060c047981 */ /* 0x000ea2000c1e1900 */
[----:B------:R-:W-:-:S05]  /*0280*/  IMAD.WIDE R28, R0, 0x4, R12 ;  /* 0x00000004001c7825 */ /* 0x000fca00078e020c */
[----:B------:R-:W3:Y:S01]  /*0290*/  LDG.E R25, desc[UR6][R28.64] ;  /* 0x000000061c197981 */ /* 0x000ee2000c1e1900 */
[----:B0-----:R-:W-:-:S06]  /*02a0*/  IMAD.WIDE.U32 R18, R24, 0x4, R16 ;  /* 0x0000000418127825 */ /* 0x001fcc00078e0010 */
[----:B------:R-:W3:Y:S01]  /*02b0*/  LDG.E R18, desc[UR6][R18.64] ;  /* 0x0000000612127981 */ /* 0x000ee2000c1e1900 */
[----:B--2---:R-:W-:Y:S02]  /*02c0*/  IMAD R26, R5, R4, R26 ;  /* 0x00000004051a7224 */ /* 0x004fe400078e021a */
[----:B------:R-:W-:-:S04]  /*02d0*/  IMAD.WIDE R4, R0, 0x8, R10 ;  /* 0x0000000800047825 */ /* 0x000fc800078e020a */
[----:B------:R-:W-:-:S05]  /*02e0*/  IMAD.WIDE R4, R23, 0x4, R4 ;  /* 0x0000000417047825 */ /* 0x000fca00078e0204 */
[----:B------:R0:W2:Y:S02]  /*02f0*/  LDG.E R19, desc[UR6][R4.64] ;  /* 0x0000000604137981 */ /* 0x0000a4000c1e1900 */
[----:B0-----:R-:W-:-:S05]  /*0300*/  IMAD.WIDE.U32 R4, R6, 0x4, R16 ;  /* 0x0000000406047825 */ /* 0x001fca00078e0010 */
[----:B------:R0:W2:Y:S02]  /*0310*/  LDG.E R27, desc[UR6][R4.64] ;  /* 0x00000006041b7981 */ /* 0x0000a4000c1e1900 */
[----:B0-----:R-:W-:-:S04]  /*0320*/  IMAD.WIDE R4, R0, 0xc, R10 ;  /* 0x0000000c00047825 */ /* 0x001fc800078e020a */
[----:B------:R-:W-:-:S04]  /*0330*/  IMAD.WIDE R4, R23, 0x4, R4 ;  /* 0x0000000417047825 */ /* 0x000fc800078e0204 */
[----:B---3--:R-:W-:Y:S02]  /*0340*/  IMAD R26, R18, R25, R26 ;  /* 0x00000019121a7224 */ /* 0x008fe400078e021a */
[----:B------:R0:W3:Y:S02]  /*0350*/  LDG.E R25, desc[UR6][R4.64] ;  /* 0x0000000604197981 */ /* 0x0000e4000c1e1900 */
[----:B0-----:R-:W-:-:S04]  /*0360*/  IMAD.WIDE R4, R0, 0x10, R10 ;  /* 0x0000001000047825 */ /* 0x001fc800078e020a */
[----:B------:R-:W-:-:S04]  /*0370*/  IMAD.WIDE R4, R23, 0x4, R4 ;  /* 0x0000000417047825 */ /* 0x000fc800078e0204 */
[----:B--2---:R-:W-:Y:S02]  /*0380*/  IMAD R26, R27, R19, R26 ;  /* 0x000000131b1a7224 */ /* 0x004fe400078e021a */
[----:B------:R-:W-:-:S06]  /*0390*/  IMAD.WIDE.U32 R18, R8, 0x4, R16 ;  /* 0x0000000408127825 */ /* 0x000fcc00078e0010 */
[----:B------:R-:W3:Y:S04]  /*03a0*/  LDG.E R18, desc[UR6][R18.64] ;  /* 0x0000000612127981 */ /* 0x000ee8000c1e1900 */
[----:B------:R0:W2:Y:S02]  /*03b0*/  LDG.E R19, desc[UR6][R4.64] ;  /* 0x0000000604137981 */ /* 0x0000a4000c1e1900 */
[----:B0-----:R-:W-:-:S05]  /*03c0*/  IMAD.WIDE.U32 R4, R9, 0x4, R16 ;  /* 0x0000000409047825 */ /* 0x001fca00078e0010 */
[----:B------:R0:W2:Y:S02]  /*03d0*/  LDG.E R27, desc[UR6][R4.64] ;  /* 0x00000006041b7981 */ /* 0x0000a4000c1e1900 */
[----:B0-----:R-:W-:-:S04]  /*03e0*/  IMAD.WIDE R4, R0, 0x14, R10 ;  /* 0x0000001400047825 */ /* 0x001fc800078e020a */
[----:B------:R-:W-:-:S04]  /*03f0*/  IMAD.WIDE R4, R23, 0x4, R4 ;  /* 0x0000000417047825 */ /* 0x000fc800078e0204 */
[----:B---3--:R-:W-:Y:S02]  /*0400*/  IMAD R26, R18, R25, R26 ;  /* 0x00000019121a7224 */ /* 0x008fe400078e021a */
[----:B------:R2:W3:Y:S02]  /*0410*/  LDG.E R25, desc[UR6][R4.64] ;  /* 0x0000000604197981 */ /* 0x0004e4000c1e1900 */
[----:B--2---:R-:W-:Y:S02]  /*0420*/  IMAD R5, R27, R19, R26 ;  /* 0x000000131b057224 */ /* 0x004fe400078e021a */
[----:B------:R-:W-:-:S04]  /*0430*/  IMAD.WIDE R18, R0, 0x18, R12 ;  /* 0x0000001800127825 */ /* 0x000fc800078e020c */
[----:B------:R-:W-:Y:S01]  /*0440*/  IMAD.WIDE.U32 R26, R20, 0x4, R16 ;  /* 0x00000004141a7825 */ /* 0x000fe200078e0010 */
[----:B------:R0:W2:Y:S03]  /*0450*/  LDG.E R4, desc[UR6][R18.64] ;  /* 0x0000000612047981 */ /* 0x0000a6000c1e1900 */
[----:B------:R-:W-:Y:S02]  /*0460*/  IMAD.WIDE R12, R0, 0x1c, R12 ;  /* 0x0000001c000c7825 */ /* 0x000fe400078e020c */
[----:B------:R-:W3:Y:S04]  /*0470*/  LDG.E R26, desc[UR6][R26.64] ;  /* 0x000000061a1a7981 */ /* 0x000ee8000c1e1900 */
[----:B------:R-:W4:Y:S01]  /*0480*/  LDG.E R12, desc[UR6][R12.64] ;  /* 0x000000060c0c7981 */ /* 0x000f22000c1e1900 */
[----:B0-----:R-:W-:-:S04]  /*0490*/  IMAD.WIDE.U32 R18, R21, 0x4, R16 ;  /* 0x0000000415127825 */ /* 0x001fc800078e0010 */
[----:B------:R-:W-:Y:S02]  /*04a0*/  IMAD.WIDE.U32 R16, R22, 0x4, R16 ;  /* 0x0000000416107825 */ /* 0x000fe400078e0010 */
[----:B------:R-:W2:Y:S04]  /*04b0*/  LDG.E R18, desc[UR6][R18.64] ;  /* 0x0000000612127981 */ /* 0x000ea8000c1e1900 */
[----:B------:R-:W4:Y:S01]  /*04c0*/  LDG.E R17, desc[UR6][R16.64] ;  /* 0x0000000610117981 */ /* 0x000f22000c1e1900 */
[----:B------:R-:W-:-:S04]  /*04d0*/  IADD3 R7, PT, PT, R7, 0x8, RZ ;  /* 0x0000000807077810 */ /* 0x000fc80007ffe0ff */
[----:B------:R-:W-:Y:S02]  /*04e0*/  ISETP.NE.AND P0, PT, R7, RZ, PT ;  /* 0x000000ff0700720c */ /* 0x000fe40003f05270 */
[----:B------:R-:W-:-:S04]  /*04f0*/  SHF.L.U32 R29, R0, 0x3, RZ ;  /* 0x00000003001d7819 */ /* 0x000fc800000006ff */
[C---:B------:R-:W-:Y:S01]  /*0500*/  IADD3 R23, PT, PT, R29.reuse, R23, RZ ;  /* 0x000000171d177210 */ /* 0x040fe20007ffe0ff */
[C---:B------:R-:W-:Y:S01]  /*0510*/  IMAD.WIDE.U32 R14, R29.reuse, 0x4, R14 ;  /* 0x000000041d0e7825 */ /* 0x040fe200078e000e */
[C---:B------:R-:W-:Y:S02]  /*0520*/  IADD3 R24, PT, PT, R29.reuse, R24, RZ ;  /* 0x000000181d187210 */ /* 0x040fe40007ffe0ff */
[C---:B------:R-:W-:Y:S02]  /*0530*/  IADD3 R6, PT, PT, R29.reuse, R6, RZ ;  /* 0x000000061d067210 */ /* 0x040fe40007ffe0ff */
[C---:B------:R-:W-:Y:S02]  /*0540*/  IADD3 R8, PT, PT, R29.reuse, R8, RZ ;  /* 0x000000081d087210 */ /* 0x040fe40007ffe0ff */
[C---:B------:R-:W-:Y:S02]  /*0550*/  IADD3 R9, PT, PT, R29.reuse, R9, RZ ;  /* 0x000000091d097210 */ /* 0x040fe40007ffe0ff */
[----:B------:R-:W-:-:S02]  /*0560*/  IADD3 R20, PT, PT, R29, R20, RZ ;  /* 0x000000141d147210 */ /* 0x000fc40007ffe0ff */
[C---:B------:R-:W-:Y:S02]  /*0570*/  IADD3 R21, PT, PT, R29.reuse, R21, RZ ;  /* 0x000000151d157210 */ /* 0x040fe40007ffe0ff */
[----:B------:R-:W-:Y:S01]  /*0580*/  IADD3 R22, PT, PT, R29, R22, RZ ;  /* 0x000000161d167210 */ /* 0x000fe20007ffe0ff */
[----:B---3--:R-:W-:-:S04]  /*0590*/  IMAD R5, R26, R25, R5 ;  /* 0x000000191a057224 */ /* 0x008fc800078e0205 */
[----:B--2---:R-:W-:-:S04]  /*05a0*/  IMAD R4, R18, R4, R5 ;  /* 0x0000000412047224 */ /* 0x004fc800078e0205 */
[----:B----4-:R-:W-:Y:S01]  /*05b0*/  IMAD R26, R17, R12, R4 ;  /* 0x0000000c111a7224 */ /* 0x010fe200078e0204 */
[----:B------:R-:W-:Y:S06]  /*05c0*/  @P0 BRA `(.L_x_1) ;  /* 0xfffffffc001c0947 */ /* 0x000fec000383ffff */
[----:B------:R-:W-:-:S07]  /*05d0*/  LOP3.LUT R5, R0, 0x7ffffff8, RZ, 0xc0, !PT ;  /* 0x7ffffff800057812 */ /* 0x000fce00078ec0ff */
.L_x_0:
[----:B------:R-:W-:-:S04]  /*05e0*/  LOP3.LUT R4, R0, 0x7, RZ, 0xc0, !PT ;  /* 0x0000000700047812 */ /* 0x000fc800078ec0ff */
[----:B------:R-:W-:-:S13]  /*05f0*/  ISETP.NE.AND P0, PT, R4, RZ, PT ;  /* 0x000000ff0400720c */ /* 0x000fda0003f05270 */
[----:B------:R-:W-:Y:S05]  /*0600*/  @!P0 BRA `(.L_x_2) ;  /* 0x0000000000f48947 */ /* 0x000fea0003800000 */
[----:B------:R-:W-:Y:S02]  /*0610*/  ISETP.GE.U32.AND P0, PT, R4, 0x4, PT ;  /* 0x000000040400780c */ /* 0x000fe40003f06070 */
[----:B------:R-:W-:-:S04]  /*0620*/  LOP3.LUT R20, R0, 0x3, RZ, 0xc0, !PT ;  /* 0x0000000300147812 */ /* 0x000fc800078ec0ff */
[----:B------:R-:W-:-:S07]  /*0630*/  ISETP.NE.AND P1, PT, R20, RZ, PT ;  /* 0x000000ff1400720c */ /* 0x000fce0003f25270 */
[----:B------:R-:W-:Y:S06]  /*0640*/  @!P0 BRA `(.L_x_3) ;  /* 0x0000000000708947 */ /* 0x000fec0003800000 */
[----:B------:R-:W1:Y:S01]  /*0650*/  LDC.64 R22, c[0x0][0x388] ;  /* 0x0000e200ff167b82 */ /* 0x000e620000000a00 */
[CC--:B------:R-:W-:Y:S02]  /*0660*/  IMAD R7, R5.reuse, R0.reuse, R2 ;  /* 0x0000000005077224 */ /* 0x0c0fe400078e0202 */
[----:B------:R-:W-:-:S05]  /*0670*/  IMAD R15, R5, R0, R3 ;  /* 0x00000000050f7224 */ /* 0x000fca00078e0203 */
[----:B------:R-:W2:Y:S01]  /*0680*/  LDC.64 R8, c[0x0][0x380] ;  /* 0x0000e000ff087b82 */ /* 0x000ea20000000a00 */
[----:B------:R-:W-:-:S04]  /*0690*/  IADD3 R19, PT, PT, R15, R0, RZ ;  /* 0x000000000f137210 */ /* 0x000fc80007ffe0ff */
[----:B------:R-:W-:Y:S01]  /*06a0*/  IADD3 R13, PT, PT, R19, R0, RZ ;  /* 0x00000000130d7210 */ /* 0x000fe20007ffe0ff */
[----:B-1----:R-:W-:-:S03]  /*06b0*/  IMAD.WIDE R22, R7, 0x4, R22 ;  /* 0x0000000407167825 */ /* 0x002fc600078e0216 */
[----:B------:R-:W-:Y:S02]  /*06c0*/  IADD3 R17, PT, PT, R13, R0, RZ ;  /* 0x000000000d117210 */ /* 0x000fe40007ffe0ff */
[----:B0-----:R-:W3:Y:S01]  /*06d0*/  LDG.E R4, desc[UR6][R22.64] ;  /* 0x0000000616047981 */ /* 0x001ee2000c1e1900 */
[----:B------:R-:W-:-:S04]  /*06e0*/  IMAD.WIDE R10, R0, 0x4, R22 ;  /* 0x00000004000a7825 */ /* 0x000fc800078e0216 */
[----:B--2---:R-:W-:-:S04]  /*06f0*/  IMAD.WIDE.U32 R14, R15, 0x4, R8 ;  /* 0x000000040f0e7825 */ /* 0x004fc800078e0008 */
[----:B------:R-:W-:Y:S02]  /*0700*/  IMAD.WIDE.U32 R18, R19, 0x4, R8 ;  /* 0x0000000413127825 */ /* 0x000fe400078e0008 */
[----:B------:R-:W3:Y:S02]  /*0710*/  LDG.E R15, desc[UR6][R14.64] ;  /* 0x000000060e0f7981 */ /* 0x000ee4000c1e1900 */
[----:B------:R-:W-:Y:S02]  /*0720*/  IMAD.WIDE R6, R0, 0x4, R10 ;  /* 0x0000000400067825 */ /* 0x000fe400078e020a */
[----:B------:R-:W2:Y:S02]  /*0730*/  LDG.E R19, desc[UR6][R18.64] ;  /* 0x0000000612137981 */ /* 0x000ea4000c1e1900 */
[--C-:B------:R-:W-:Y:S02]  /*0740*/  IMAD.WIDE.U32 R12, R13, 0x4, R8.reuse ;  /* 0x000000040d0c7825 */ /* 0x100fe400078e0008 */
[----:B------:R-:W2:Y:S02]  /*0750*/  LDG.E R10, desc[UR6][R10.64] ;  /* 0x000000060a0a7981 */ /* 0x000ea4000c1e1900 */
[----:B------:R-:W-:-:S02]  /*0760*/  IMAD.WIDE.U32 R16, R17, 0x4, R8 ;  /* 0x0000000411107825 */ /* 0x000fc400078e0008 */
[----:B------:R-:W4:Y:S02]  /*0770*/  LDG.E R13, desc[UR6][R12.64] ;  /* 0x000000060c0d7981 */ /* 0x000f24000c1e1900 */
[----:B------:R-:W-:Y:S02]  /*0780*/  IMAD.WIDE R8, R0, 0x4, R6 ;  /* 0x0000000400087825 */ /* 0x000fe400078e0206 */
[----:B------:R-:W4:Y:S04]  /*0790*/  LDG.E R6, desc[UR6][R6.64] ;  /* 0x0000000606067981 */ /* 0x000f28000c1e1900 */
[----:B------:R-:W5:Y:S04]  /*07a0*/  LDG.E R17, desc[UR6][R16.64] ;  /* 0x0000000610117981 */ /* 0x000f68000c1e1900 */
[----:B------:R-:W5:Y:S01]  /*07b0*/  LDG.E R8, desc[UR6][R8.64] ;  /* 0x0000000608087981 */ /* 0x000f62000c1e1900 */
[----:B------:R-:W-:Y:S01]  /*07c0*/  IADD3 R5, PT, PT, R5, 0x4, RZ ;  /* 0x0000000405057810 */ /* 0x000fe20007ffe0ff */
[----:B---3--:R-:W-:-:S04]  /*07d0*/  IMAD R4, R15, R4, R26 ;  /* 0x000000040f047224 */ /* 0x008fc800078e021a */
[----:B--2---:R-:W-:-:S04]  /*07e0*/  IMAD R4, R19, R10, R4 ;  /* 0x0000000a13047224 */ /* 0x004fc800078e0204 */
[----:B----4-:R-:W-:-:S04]  /*07f0*/  IMAD R4, R13, R6, R4 ;  /* 0x000000060d047224 */ /* 0x010fc800078e0204 */
[----:B-----5:R-:W-:-:S07]  /*0800*/  IMAD R26, R17, R8, R4 ;  /* 0x00000008111a7224 */ /* 0x020fce00078e0204 */
.L_x_3:
[----:B------:R-:W-:Y:S05]  /*0810*/  @!P1 BRA `(.L_x_2) ;  /* 0x0000000000709947 */ /* 0x000fea0003800000 */
[----:B------:R-:W1:Y:S01]  /*0820*/  LDC.64 R12, c[0x0][0x380] ;  /* 0x0000e000ff0c7b82 */ /* 0x000e620000000a00 */
[----:B------:R-:W-:Y:S02]  /*0830*/  ISETP.NE.AND P0, PT, R20, 0x1, PT ;  /* 0x000000011400780c */ /* 0x000fe40003f05270 */
[----:B------:R-:W-:-:S04]  /*0840*/  LOP3.LUT R4, R0, 0x1, RZ, 0xc0, !PT ;  /* 0x0000000100047812 */ /* 0x000fc800078ec0ff */
[----:B------:R-:W-:Y:S01]  /*0850*/  ISETP.NE.U32.AND P1, PT, R4, 0x1, PT ;  /* 0x000000010400780c */ /* 0x000fe20003f25070 */
[----:B------:R-:W2:Y:S06]  /*0860*/  LDC.64 R10, c[0x0][0x388] ;  /* 0x0000e200ff0a7b82 */ /* 0x000eac0000000a00 */
[CC--:B------:R-:W-:Y:S02]  /*0870*/  @P0 IMAD R17, R5.reuse, R0.reuse, R3 ;  /* 0x0000000005110224 */ /* 0x0c0fe400078e0203 */
[----:B------:R-:W3:Y:S01]  /*0880*/  LDC.64 R8, c[0x0][0x380] ;  /* 0x0000e000ff087b82 */ /* 0x000ee20000000a00 */
[C---:B------:R-:W-:Y:S01]  /*0890*/  @P0 IMAD R19, R5.reuse, R0, R2 ;  /* 0x0000000005130224 */ /* 0x040fe200078e0202 */
[----:B------:R-:W-:-:S06]  /*08a0*/  @P0 IADD3 R5, PT, PT, R5, 0x2, RZ ;  /* 0x0000000205050810 */ /* 0x000fcc0007ffe0ff */
[----:B------:R-:W4:Y:S01]  /*08b0*/  LDC.64 R6, c[0x0][0x388] ;  /* 0x0000e200ff067b82 */ /* 0x000f220000000a00 */
[C---:B-1----:R-:W-:Y:S01]  /*08c0*/  @P0 IMAD.WIDE.U32 R14, R17.reuse, 0x4, R12 ;  /* 0x00000004110e0825 */ /* 0x042fe200078e000c */
[----:B------:R-:W-:-:S03]  /*08d0*/  @P0 IADD3 R17, PT, PT, R17, R0, RZ ;  /* 0x0000000011110210 */ /* 0x000fc60007ffe0ff */
[----:B--2---:R-:W-:Y:S02]  /*08e0*/  @P0 IMAD.WIDE R10, R19, 0x4, R10 ;  /* 0x00000004130a0825 */ /* 0x004fe400078e020a */
[----:B0-----:R-:W2:Y:S02]  /*08f0*/  @P0 LDG.E R15, desc[UR6][R14.64] ;  /* 0x000000060e0f0981 */ /* 0x001ea4000c1e1900 */
[----:B------:R-:W-:-:S04]  /*0900*/  @P0 IMAD.WIDE.U32 R12, R17, 0x4, R12 ;  /* 0x00000004110c0825 */ /* 0x000fc800078e000c */
[CC--:B------:R-:W-:Y:S02]  /*0910*/  @!P1 IMAD R17, R5.reuse, R0.reuse, R3 ;  /* 0x0000000005119224 */ /* 0x0c0fe400078e0203 */
[----:B------:R-:W-:Y:S01]  /*0920*/  @!P1 IMAD R19, R5, R0, R2 ;  /* 0x0000000005139224 */ /* 0x000fe200078e0202 */
[----:B------:R-:W5:Y:S01]  /*0930*/  @P0 LDG.E R12, desc[UR6][R12.64] ;  /* 0x000000060c0c0981 */ /* 0x000f62000c1e1900 */
[----:B------:R-:W-:-:S03]  /*0940*/  @P0 IMAD.WIDE R4, R0, 0x4, R10 ;  /* 0x0000000400040825 */ /* 0x000fc600078e020a */
[----:B------:R-:W2:Y:S01]  /*0950*/  @P0 LDG.E R10, desc[UR6][R10.64] ;  /* 0x000000060a0a0981 */ /* 0x000ea2000c1e1900 */
[----:B---3--:R-:W-:-:S03]  /*0960*/  @!P1 IMAD.WIDE.U32 R8, R17, 0x4, R8 ;  /* 0x0000000411089825 */ /* 0x008fc600078e0008 */
[----:B------:R-:W5:Y:S01]  /*0970*/  @P0 LDG.E R4, desc[UR6][R4.64] ;  /* 0x0000000604040981 */ /* 0x000f62000c1e1900 */
[----:B----4-:R-:W-:-:S03]  /*0980*/  @!P1 IMAD.WIDE R6, R19, 0x4, R6 ;  /* 0x0000000413069825 */ /* 0x010fc600078e0206 */
[----:B------:R-:W3:Y:S04]  /*0990*/  @!P1 LDG.E R9, desc[UR6][R8.64] ;  /* 0x0000000608099981 */ /* 0x000ee8000c1e1900 */
[----:B------:R-:W3:Y:S01]  /*09a0*/  @!P1 LDG.E R6, desc[UR6][R6.64] ;  /* 0x0000000606069981 */ /* 0x000ee2000c1e1900 */
[----:B--2---:R-:W-:-:S04]  /*09b0*/  @P0 IMAD R15, R15, R10, R26 ;  /* 0x0000000a0f0f0224 */ /* 0x004fc800078e021a */
[----:B-----5:R-:W-:-:S04]  /*09c0*/  @P0 IMAD R26, R12, R4, R15 ;  /* 0x000000040c1a0224 */ /* 0x020fc800078e020f */
[----:B---3--:R-:W-:-:S07]  /*09d0*/  @!P1 IMAD R26, R9, R6, R26 ;  /* 0x00000006091a9224 */ /* 0x008fce00078e021a */
.L_x_2:
[----:B------:R-:W1:Y:S01]  /*09e0*/  LDC.64 R4, c[0x0][0x390] ;  /* 0x0000e400ff047b82 */ /* 0x000e620000000a00 */
[----:B------:R-:W-:-:S04]  /*09f0*/  IMAD R3, R3, R0, R2 ;  /* 0x0000000003037224 */ /* 0x000fc800078e0202 */
[----:B-1----:R-:W-:-:S05]  /*0a00*/  IMAD.WIDE R2, R3, 0x4, R4 ;  /* 0x0000000403027825 */ /* 0x002fca00078e0204 */
[----:B0-----:R-:W-:Y:S01]  /*0a10*/  STG.E desc[UR6][R2.64], R26 ;  /* 0x0000001a02007986 */ /* 0x001fe2000c101906 */
[----:B------:R-:W-:Y:S05]  /*0a20*/  EXIT ;  /* 0x000000000000794d */ /* 0x000fea0003800000 */
.L_x_4:
[----:B------:R-:W-:-:S00]  /*0a30*/  BRA `(.L_x_4) ;  /* 0xfffffffc00fc7947 */ /* 0x000fc0000383ffff */
[----:B------:R-:W-:-:S00]  /*0a40*/  NOP ;  /* 0x0000000000007918 */ /* 0x000fc00000000000 */
        /* <DEDUP_REMOVED lines=11> */
.L_x_5:


//--------------------- .nv.shared.reserved.0     --------------------------
	.section	.nv.shared.reserved.0,"aw",@nobits
	.weak		__nv_reservedSMEM_offset_0_alias
	.size		__nv_reservedSMEM_offset_0_alias, 0, 64
	.other		__nv_reservedSMEM_offset_0_alias,@"STO_CUDA_RESERVED_SHARED STV_DEFAULT"
__nv_reservedSMEM_offset_0_alias:
	.zero		0
	.zero		64


//--------------------- .nv.constant0._Z9matrixMulPiS_S_i --------------------------
	.section	.nv.constant0._Z9matrixMulPiS_S_i,"a",@progbits
	.sectionflags	@""
	.align	4
.nv.constant0._Z9matrixMulPiS_S_i:
	.zero		924


//--------------------- SYMBOLS --------------------------

	.type		.nv.reservedSmem.offset0,@object
	.size		.nv.reservedSmem.offset0,0x4
